//
// Generated by NVIDIA NVVM Compiler
//
// Compiler Build ID: CL-36424714
// Cuda compilation tools, release 13.0, V13.0.88
// Based on NVVM 20.0.0
//

.version 9.0
.target sm_100
.address_size 64

	// .globl	_Z18wmmaMatrixMultiplyP6__halfS0_Pfiii

.visible .entry _Z18wmmaMatrixMultiplyP6__halfS0_Pfiii(
	.param .u64 .ptr .align 1 _Z18wmmaMatrixMultiplyP6__halfS0_Pfiii_param_0,
	.param .u64 .ptr .align 1 _Z18wmmaMatrixMultiplyP6__halfS0_Pfiii_param_1,
	.param .u64 .ptr .align 1 _Z18wmmaMatrixMultiplyP6__halfS0_Pfiii_param_2,
	.param .u32 _Z18wmmaMatrixMultiplyP6__halfS0_Pfiii_param_3,
	.param .u32 _Z18wmmaMatrixMultiplyP6__halfS0_Pfiii_param_4,
	.param .u32 _Z18wmmaMatrixMultiplyP6__halfS0_Pfiii_param_5
)
{
	.reg .pred 	%p<17>;
	.reg .b32 	%r<156>;
	.reg .b32 	%f<205>;
	.reg .b64 	%rd<51>;

	ld.param.u64 	%rd4, [_Z18wmmaMatrixMultiplyP6__halfS0_Pfiii_param_0];
	ld.param.u64 	%rd5, [_Z18wmmaMatrixMultiplyP6__halfS0_Pfiii_param_1];
	ld.param.u32 	%r37, [_Z18wmmaMatrixMultiplyP6__halfS0_Pfiii_param_4];
	ld.param.u32 	%r38, [_Z18wmmaMatrixMultiplyP6__halfS0_Pfiii_param_5];
	cvta.to.global.u64 	%rd1, %rd5;
	cvta.to.global.u64 	%rd2, %rd4;
	mov.u32 	%r39, %ctaid.x;
	mov.u32 	%r40, %ntid.x;
	mov.u32 	%r41, %tid.x;
	mad.lo.s32 	%r42, %r39, %r40, %r41;
	shr.u32 	%r1, %r42, 5;
	mov.u32 	%r43, %ctaid.y;
	mov.u32 	%r44, %ntid.y;
	mov.u32 	%r45, %tid.y;
	mad.lo.s32 	%r2, %r43, %r44, %r45;
	setp.lt.s32 	%p2, %r38, 1;
	mov.f32 	%f133, 0f00000000;
	mov.f32 	%f134, %f133;
	mov.f32 	%f135, %f133;
	mov.f32 	%f136, %f133;
	mov.f32 	%f137, %f133;
	mov.f32 	%f138, %f133;
	mov.f32 	%f139, %f133;
	mov.f32 	%f140, %f133;
	@%p2 bra 	$L__BB0_17;
	ld.param.u32 	%r143, [_Z18wmmaMatrixMultiplyP6__halfS0_Pfiii_param_3];
	shl.b32 	%r47, %r1, 4;
	shl.b32 	%r48, %r2, 4;
	setp.lt.s32 	%p3, %r47, %r143;
	setp.lt.s32 	%p4, %r48, %r37;
	and.pred  	%p1, %p3, %p4;
	mul.lo.s32 	%r150, %r38, %r47;
	add.s32 	%r49, %r38, -1;
	shr.u32 	%r50, %r49, 4;
	add.s32 	%r4, %r50, 1;
	and.b32  	%r5, %r4, 3;
	setp.lt.u32 	%p5, %r38, 49;
	mov.b32 	%r152, 0;
	mov.f32 	%f133, 0f00000000;
	@%p5 bra 	$L__BB0_12;
	mul.lo.s32 	%r149, %r37, 48;
	shl.b32 	%r148, %r37, 5;
	shl.b32 	%r147, %r37, 4;
	and.b32  	%r52, %r4, 536870908;
	neg.s32 	%r145, %r52;
	mov.f32 	%f133, 0f00000000;
	mov.b32 	%r146, 0;
	not.pred 	%p6, %p1;
	mov.f32 	%f134, %f133;
	mov.f32 	%f135, %f133;
	mov.f32 	%f136, %f133;
	mov.f32 	%f137, %f133;
	mov.f32 	%f138, %f133;
	mov.f32 	%f139, %f133;
	mov.f32 	%f140, %f133;
	mov.u32 	%r152, %r146;
$L__BB0_3:
	@%p6 bra 	$L__BB0_5;
	mul.wide.u32 	%rd6, %r150, 2;
	add.s64 	%rd7, %rd2, %rd6;
	wmma.load.a.sync.aligned.row.m16n16k16.global.f16 	{%r53, %r54, %r55, %r56, %r57, %r58, %r59, %r60}, [%rd7], %r38;
	cvt.s64.s32 	%rd8, %r146;
	cvt.u64.u32 	%rd9, %r48;
	add.s64 	%rd10, %rd8, %rd9;
	shl.b64 	%rd11, %rd10, 1;
	add.s64 	%rd12, %rd1, %rd11;
	wmma.load.b.sync.aligned.row.m16n16k16.global.f16 	{%r62, %r63, %r64, %r65, %r66, %r67, %r68, %r69}, [%rd12], %r37;
	wmma.mma.sync.aligned.row.row.m16n16k16.f32.f32 {%f140, %f139, %f138, %f137, %f136, %f135, %f134, %f133}, {%r53, %r54, %r55, %r56, %r57, %r58, %r59, %r60}, {%r62, %r63, %r64, %r65, %r66, %r67, %r68, %r69}, {%f140, %f139, %f138, %f137, %f136, %f135, %f134, %f133};
$L__BB0_5:
	@%p6 bra 	$L__BB0_7;
	mul.wide.u32 	%rd13, %r150, 2;
	add.s64 	%rd14, %rd2, %rd13;
	add.s64 	%rd15, %rd14, 32;
	wmma.load.a.sync.aligned.row.m16n16k16.global.f16 	{%r70, %r71, %r72, %r73, %r74, %r75, %r76, %r77}, [%rd15], %r38;
	cvt.s64.s32 	%rd16, %r147;
	cvt.u64.u32 	%rd17, %r48;
	add.s64 	%rd18, %rd16, %rd17;
	shl.b64 	%rd19, %rd18, 1;
	add.s64 	%rd20, %rd1, %rd19;
	wmma.load.b.sync.aligned.row.m16n16k16.global.f16 	{%r79, %r80, %r81, %r82, %r83, %r84, %r85, %r86}, [%rd20], %r37;
	wmma.mma.sync.aligned.row.row.m16n16k16.f32.f32 {%f140, %f139, %f138, %f137, %f136, %f135, %f134, %f133}, {%r70, %r71, %r72, %r73, %r74, %r75, %r76, %r77}, {%r79, %r80, %r81, %r82, %r83, %r84, %r85, %r86}, {%f140, %f139, %f138, %f137, %f136, %f135, %f134, %f133};
$L__BB0_7:
	@%p6 bra 	$L__BB0_9;
	mul.wide.u32 	%rd21, %r150, 2;
	add.s64 	%rd22, %rd2, %rd21;
	add.s64 	%rd23, %rd22, 64;
	wmma.load.a.sync.aligned.row.m16n16k16.global.f16 	{%r87, %r88, %r89, %r90, %r91, %r92, %r93, %r94}, [%rd23], %r38;
	cvt.s64.s32 	%rd24, %r148;
	cvt.u64.u32 	%rd25, %r48;
	add.s64 	%rd26, %rd24, %rd25;
	shl.b64 	%rd27, %rd26, 1;
	add.s64 	%rd28, %rd1, %rd27;
	wmma.load.b.sync.aligned.row.m16n16k16.global.f16 	{%r96, %r97, %r98, %r99, %r100, %r101, %r102, %r103}, [%rd28], %r37;
	wmma.mma.sync.aligned.row.row.m16n16k16.f32.f32 {%f140, %f139, %f138, %f137, %f136, %f135, %f134, %f133}, {%r87, %r88, %r89, %r90, %r91, %r92, %r93, %r94}, {%r96, %r97, %r98, %r99, %r100, %r101, %r102, %r103}, {%f140, %f139, %f138, %f137, %f136, %f135, %f134, %f133};
$L__BB0_9:
	@%p6 bra 	$L__BB0_11;
	mul.wide.u32 	%rd29, %r150, 2;
	add.s64 	%rd30, %rd2, %rd29;
	add.s64 	%rd31, %rd30, 96;
	wmma.load.a.sync.aligned.row.m16n16k16.global.f16 	{%r104, %r105, %r106, %r107, %r108, %r109, %r110, %r111}, [%rd31], %r38;
	cvt.s64.s32 	%rd32, %r149;
	cvt.u64.u32 	%rd33, %r48;
	add.s64 	%rd34, %rd32, %rd33;
	shl.b64 	%rd35, %rd34, 1;
	add.s64 	%rd36, %rd1, %rd35;
	wmma.load.b.sync.aligned.row.m16n16k16.global.f16 	{%r113, %r114, %r115, %r116, %r117, %r118, %r119, %r120}, [%rd36], %r37;
	wmma.mma.sync.aligned.row.row.m16n16k16.f32.f32 {%f140, %f139, %f138, %f137, %f136, %f135, %f134, %f133}, {%r104, %r105, %r106, %r107, %r108, %r109, %r110, %r111}, {%r113, %r114, %r115, %r116, %r117, %r118, %r119, %r120}, {%f140, %f139, %f138, %f137, %f136, %f135, %f134, %f133};
$L__BB0_11:
	add.s32 	%r152, %r152, 64;
	add.s32 	%r150, %r150, 64;
	shl.b32 	%r121, %r37, 6;
	add.s32 	%r149, %r149, %r121;
	add.s32 	%r148, %r148, %r121;
	add.s32 	%r147, %r147, %r121;
	add.s32 	%r146, %r146, %r121;
	add.s32 	%r145, %r145, 4;
	setp.ne.s32 	%p10, %r145, 0;
	@%p10 bra 	$L__BB0_3;
$L__BB0_12:
	setp.eq.s32 	%p11, %r5, 0;
	@%p11 bra 	$L__BB0_17;
	mul.lo.s32 	%r155, %r152, %r37;
	mul.lo.s32 	%r122, %r1, %r38;
	shl.b32 	%r123, %r122, 4;
	add.s32 	%r154, %r152, %r123;
	neg.s32 	%r153, %r5;
	not.pred 	%p12, %p1;
$L__BB0_14:
	.pragma "nounroll";
	@%p12 bra 	$L__BB0_16;
	mul.wide.u32 	%rd37, %r154, 2;
	add.s64 	%rd38, %rd2, %rd37;
	wmma.load.a.sync.aligned.row.m16n16k16.global.f16 	{%r124, %r125, %r126, %r127, %r128, %r129, %r130, %r131}, [%rd38], %r38;
	cvt.s64.s32 	%rd39, %r155;
	cvt.u64.u32 	%rd40, %r48;
	add.s64 	%rd41, %rd39, %rd40;
	shl.b64 	%rd42, %rd41, 1;
	add.s64 	%rd43, %rd1, %rd42;
	wmma.load.b.sync.aligned.row.m16n16k16.global.f16 	{%r133, %r134, %r135, %r136, %r137, %r138, %r139, %r140}, [%rd43], %r37;
	wmma.mma.sync.aligned.row.row.m16n16k16.f32.f32 {%f140, %f139, %f138, %f137, %f136, %f135, %f134, %f133}, {%r124, %r125, %r126, %r127, %r128, %r129, %r130, %r131}, {%r133, %r134, %r135, %r136, %r137, %r138, %r139, %r140}, {%f140, %f139, %f138, %f137, %f136, %f135, %f134, %f133};
$L__BB0_16:
	shl.b32 	%r141, %r37, 4;
	add.s32 	%r155, %r155, %r141;
	add.s32 	%r154, %r154, 16;
	add.s32 	%r153, %r153, 1;
	setp.ne.s32 	%p13, %r153, 0;
	@%p13 bra 	$L__BB0_14;
$L__BB0_17:
	ld.param.u32 	%r144, [_Z18wmmaMatrixMultiplyP6__halfS0_Pfiii_param_3];
	shl.b32 	%r34, %r1, 4;
	shl.b32 	%r35, %r2, 4;
	setp.ge.s32 	%p14, %r34, %r144;
	setp.ge.s32 	%p15, %r35, %r37;
	or.pred  	%p16, %p14, %p15;
	@%p16 bra 	$L__BB0_19;
	ld.param.u64 	%rd50, [_Z18wmmaMatrixMultiplyP6__halfS0_Pfiii_param_2];
	mul.lo.s32 	%r142, %r37, %r34;
	cvt.u64.u32 	%rd44, %r142;
	cvt.u64.u32 	%rd45, %r35;
	add.s64 	%rd46, %rd44, %rd45;
	cvta.to.global.u64 	%rd47, %rd50;
	shl.b64 	%rd48, %rd46, 2;
	add.s64 	%rd49, %rd47, %rd48;
	wmma.store.d.sync.aligned.row.m16n16k16.global.f32 	[%rd49], {%f140, %f139, %f138, %f137, %f136, %f135, %f134, %f133}, %r37;
$L__BB0_19:
	ret;

}


// ===== COMPILED SASS (sm_100) =====

	.target	sm_100

	.elftype	@"ET_EXEC"


//--------------------- .note.nv.tkinfo           --------------------------
	.section	.note.nv.tkinfo,"",@"SHT_NOTE"
	.sectionflags	@"SHF_NOTE_NV_TKINFO"
	.tkinfo
        /*0018*/ 	.word	0x00000002
        /*0030*/ 	.string	""
        /*0030*/ 	.string	"ptxas"
        /*0030*/ 	.string	"Cuda compilation tools, release 13.0, V13.0.88"
        /*0030*/ 	.string	"Build cuda_13.0.r13.0/compiler.36424714_0"
        /*0030*/ 	.string	"-arch sm_100 -m 64 "



//--------------------- .note.nv.cuinfo           --------------------------
	.section	.note.nv.cuinfo,"",@"SHT_NOTE"
	.sectionflags	@"SHF_NOTE_NV_CUINFO"
        /*0018*/ 	.short	0x0002
        /*001a*/ 	.short	0x0064
        /*001c*/ 	.short	0x0082
	.zero		2


//--------------------- .nv.info                  --------------------------
	.section	.nv.info,"",@"SHT_CUDA_INFO"
	.align	4


	//----- nvinfo : EIATTR_REGCOUNT
	.align		4
        /*0000*/ 	.byte	0x04, 0x2f
        /*0002*/ 	.short	(.L_1 - .L_0)
	.align		4
.L_0:
        /*0004*/ 	.word	index@(_Z18wmmaMatrixMultiplyP6__halfS0_Pfiii)
        /*0008*/ 	.word	0x00000020


	//----- nvinfo : EIATTR_FRAME_SIZE
	.align		4
.L_1:
        /*000c*/ 	.byte	0x04, 0x11
        /*000e*/ 	.short	(.L_3 - .L_2)
	.align		4
.L_2:
        /*0010*/ 	.word	index@(_Z18wmmaMatrixMultiplyP6__halfS0_Pfiii)
        /*0014*/ 	.word	0x00000000


	//----- nvinfo : EIATTR_MIN_STACK_SIZE
	.align		4
.L_3:
        /*0018*/ 	.byte	0x04, 0x12
        /*001a*/ 	.short	(.L_5 - .L_4)
	.align		4
.L_4:
        /*001c*/ 	.word	index@(_Z18wmmaMatrixMultiplyP6__halfS0_Pfiii)
        /*0020*/ 	.word	0x00000000
.L_5:


//--------------------- .nv.compat                --------------------------
	.section	.nv.compat,"",@"SHT_CUDA_COMPAT_INFO"
	.align	4
        /*0000*/ 	.byte	0x02, 0x09, 0x00, 0x00, 0x02, 0x02, 0x01, 0x00, 0x02, 0x05, 0x05, 0x00, 0x03, 0x07, 0x01, 0x01
        /*0010*/ 	.byte	0x02, 0x03, 0x00, 0x00, 0x02, 0x06, 0x01, 0x00, 0x04, 0x0b, 0x08, 0x00, 0x09, 0x00, 0x00, 0x00
        /*0020*/ 	.byte	0x00, 0x00, 0x00, 0x00


//--------------------- .nv.info._Z18wmmaMatrixMultiplyP6__halfS0_Pfiii --------------------------
	.section	.nv.info._Z18wmmaMatrixMultiplyP6__halfS0_Pfiii,"",@"SHT_CUDA_INFO"
	.sectionflags	@""
	.align	4


	//----- nvinfo : EIATTR_CUDA_API_VERSION
	.align		4
        /*0000*/ 	.byte	0x04, 0x37
        /*0002*/ 	.short	(.L_7 - .L_6)
.L_6:
        /*0004*/ 	.word	0x00000082


	//----- nvinfo : EIATTR_KPARAM_INFO
	.align		4
.L_7:
        /*0008*/ 	.byte	0x04, 0x17
        /*000a*/ 	.short	(.L_9 - .L_8)
.L_8:
        /*000c*/ 	.word	0x00000000
        /*0010*/ 	.short	0x0005
        /*0012*/ 	.short	0x0020
        /*0014*/ 	.byte	0x00, 0xf0, 0x11, 0x00


	//----- nvinfo : EIATTR_KPARAM_INFO
	.align		4
.L_9:
        /*0018*/ 	.byte	0x04, 0x17
        /*001a*/ 	.short	(.L_11 - .L_10)
.L_10:
        /*001c*/ 	.word	0x00000000
        /*0020*/ 	.short	0x0004
        /*0022*/ 	.short	0x001c
        /*0024*/ 	.byte	0x00, 0xf0, 0x11, 0x00


	//----- nvinfo : EIATTR_KPARAM_INFO
	.align		4
.L_11:
        /*0028*/ 	.byte	0x04, 0x17
        /*002a*/ 	.short	(.L_13 - .L_12)
.L_12:
        /*002c*/ 	.word	0x00000000
        /*0030*/ 	.short	0x0003
        /*0032*/ 	.short	0x0018
        /*0034*/ 	.byte	0x00, 0xf0, 0x11, 0x00


	//----- nvinfo : EIATTR_KPARAM_INFO
	.align		4
.L_13:
        /*0038*/ 	.byte	0x04, 0x17
        /*003a*/ 	.short	(.L_15 - .L_14)
.L_14:
        /*003c*/ 	.word	0x00000000
        /*0040*/ 	.short	0x0002
        /*0042*/ 	.short	0x0010
        /*0044*/ 	.byte	0x00, 0xf5, 0x21, 0x00


	//----- nvinfo : EIATTR_KPARAM_INFO
	.align		4
.L_15:
        /*0048*/ 	.byte	0x04, 0x17
        /*004a*/ 	.short	(.L_17 - .L_16)
.L_16:
        /*004c*/ 	.word	0x00000000
        /*0050*/ 	.short	0x0001
        /*0052*/ 	.short	0x0008
        /*0054*/ 	.byte	0x00, 0xf5, 0x21, 0x00


	//----- nvinfo : EIATTR_KPARAM_INFO
	.align		4
.L_17:
        /*0058*/ 	.byte	0x04, 0x17
        /*005a*/ 	.short	(.L_19 - .L_18)
.L_18:
        /*005c*/ 	.word	0x00000000
        /*0060*/ 	.short	0x0000
        /*0062*/ 	.short	0x0000
        /*0064*/ 	.byte	0x00, 0xf5, 0x21, 0x00


	//----- nvinfo : EIATTR_SPARSE_MMA_MASK
	.align		4
.L_19:
        /*0068*/ 	.byte	0x03, 0x50
        /*006a*/ 	.short	0x0000


	//----- nvinfo : EIATTR_WMMA_USED
	.align		4
        /*006c*/ 	.byte	0x01, 0x2b
	.zero		2


	//----- nvinfo : EIATTR_MAXREG_COUNT
	.align		4
        /*0070*/ 	.byte	0x03, 0x1b
        /*0072*/ 	.short	0x00ff


	//----- nvinfo : EIATTR_MERCURY_ISA_VERSION
	.align		4
        /*0074*/ 	.byte	0x03, 0x5f
        /*0076*/ 	.short	0x0101


	//----- nvinfo : EIATTR_VRC_CTA_INIT_COUNT
	.align		4
        /*0078*/ 	.byte	0x02, 0x4a
	.zero		1
	.zero		1


	//----- nvinfo : EIATTR_EXIT_INSTR_OFFSETS
	.align		4
        /*007c*/ 	.byte	0x04, 0x1c
        /*007e*/ 	.short	(.L_21 - .L_20)


	//   ....[0]....
.L_20:
        /*0080*/ 	.word	0x00001230


	//   ....[1]....
        /*0084*/ 	.word	0x00001380


	//----- nvinfo : EIATTR_CRS_STACK_SIZE
	.align		4
.L_21:
        /*0088*/ 	.byte	0x04, 0x1e
        /*008a*/ 	.short	(.L_23 - .L_22)
.L_22:
        /*008c*/ 	.word	0x00000000


	//----- nvinfo : EIATTR_CBANK_PARAM_SIZE
	.align		4
.L_23:
        /*0090*/ 	.byte	0x03, 0x19
        /*0092*/ 	.short	0x0024


	//----- nvinfo : EIATTR_PARAM_CBANK
	.align		4
        /*0094*/ 	.byte	0x04, 0x0a
        /*0096*/ 	.short	(.L_25 - .L_24)
	.align		4
.L_24:
        /*0098*/ 	.word	index@(.nv.constant0._Z18wmmaMatrixMultiplyP6__halfS0_Pfiii)
        /*009c*/ 	.short	0x0380
        /*009e*/ 	.short	0x0024


	//----- nvinfo : EIATTR_SW_WAR
	.align		4
.L_25:
        /*00a0*/ 	.byte	0x04, 0x36
        /*00a2*/ 	.short	(.L_27 - .L_26)
.L_26:
        /*00a4*/ 	.word	0x00000008
.L_27:


//--------------------- .nv.callgraph             --------------------------
	.section	.nv.callgraph,"",@"SHT_CUDA_CALLGRAPH"
	.align	4
	.sectionentsize	8
	.align		4
        /*0000*/ 	.word	0x00000000
	.align		4
        /*0004*/ 	.word	0xffffffff
	.align		4
        /*0008*/ 	.word	0x00000000
	.align		4
        /*000c*/ 	.word	0xfffffffe
	.align		4
        /*0010*/ 	.word	0x00000000
	.align		4
        /*0014*/ 	.word	0xfffffffd
	.align		4
        /*0018*/ 	.word	0x00000000
	.align		4
        /*001c*/ 	.word	0xfffffffc


//--------------------- .text._Z18wmmaMatrixMultiplyP6__halfS0_Pfiii --------------------------
	.section	.text._Z18wmmaMatrixMultiplyP6__halfS0_Pfiii,"ax",@progbits
	.align	128
        .global         _Z18wmmaMatrixMultiplyP6__halfS0_Pfiii
        .type           _Z18wmmaMatrixMultiplyP6__halfS0_Pfiii,@function
        .size           _Z18wmmaMatrixMultiplyP6__halfS0_Pfiii,(.L_x_11 - _Z18wmmaMatrixMultiplyP6__halfS0_Pfiii)
        .other          _Z18wmmaMatrixMultiplyP6__halfS0_Pfiii,@"STO_CUDA_ENTRY STV_DEFAULT"
_Z18wmmaMatrixMultiplyP6__halfS0_Pfiii:
.text._Z18wmmaMatrixMultiplyP6__halfS0_Pfiii:
[----:B------:R-:W-:Y:S01]  /*0000*/  LDC R1, c[0x0][0x37c] ;  /* 0x0000df00ff017b82 */ /* 0x000fe20000000800 */
[----:B------:R-:W0:Y:S07]  /*0010*/  S2R R0, SR_TID.X ;  /* 0x0000000000007919 */ /* 0x000e2e0000002100 */
[----:B------:R-:W0:Y:S01]  /*0020*/  S2UR UR4, SR_CTAID.X ;  /* 0x00000000000479c3 */ /* 0x000e220000002500 */
[----:B------:R-:W1:Y:S01]  /*0030*/  LDCU UR8, c[0x0][0x3a0] ;  /* 0x00007400ff0877ac */ /* 0x000e620008000800 */
[----:B------:R-:W-:Y:S01]  /*0040*/  CS2R R10, SRZ ;  /* 0x00000000000a7805 */ /* 0x000fe2000001ff00 */
[----:B------:R-:W2:Y:S01]  /*0050*/  S2R R3, SR_TID.Y ;  /* 0x0000000000037919 */ /* 0x000ea20000002200 */
[----:B------:R-:W-:-:S02]  /*0060*/  CS2R R8, SRZ ;  /* 0x0000000000087805 */ /* 0x000fc4000001ff00 */
[----:B------:R-:W-:Y:S02]  /*0070*/  CS2R R6, SRZ ;  /* 0x0000000000067805 */ /* 0x000fe4000001ff00 */
[----:B------:R-:W-:Y:S01]  /*0080*/  CS2R R4, SRZ ;  /* 0x0000000000047805 */ /* 0x000fe2000001ff00 */
[----:B------:R-:W3:Y:S01]  /*0090*/  LDCU.64 UR6, c[0x0][0x358] ;  /* 0x00006b00ff0677ac */ /* 0x000ee20008000a00 */
[----:B------:R-:W0:Y:S08]  /*00a0*/  LDC R25, c[0x0][0x360] ;  /* 0x0000d800ff197b82 */ /* 0x000e300000000800 */
[----:B------:R-:W2:Y:S01]  /*00b0*/  S2UR UR5, SR_CTAID.Y ;  /* 0x00000000000579c3 */ /* 0x000ea20000002600 */
[----:B-1----:R-:W-:-:S07]  /*00c0*/  UISETP.GE.AND UP0, UPT, UR8, 0x1, UPT ;  /* 0x000000010800788c */ /* 0x002fce000bf06270 */
[----:B------:R-:W2:Y:S01]  /*00d0*/  LDC R24, c[0x0][0x364] ;  /* 0x0000d900ff187b82 */ /* 0x000ea20000000800 */
[----:B0-----:R-:W-:-:S05]  /*00e0*/  IMAD R25, R25, UR4, R0 ;  /* 0x0000000419197c24 */ /* 0x001fca000f8e0200 */
[----:B------:R-:W-:Y:S01]  /*00f0*/  SHF.R.U32.HI R25, RZ, 0x5, R25 ;  /* 0x00000005ff197819 */ /* 0x000fe20000011619 */
[----:B--2---:R-:W-:Y:S01]  /*0100*/  IMAD R24, R24, UR5, R3 ;  /* 0x0000000518187c24 */ /* 0x004fe2000f8e0203 */
[----:B---3--:R-:W-:Y:S06]  /*0110*/  BRA.U !UP0, `(.L_x_0) ;  /* 0x0000001108307547 */ /* 0x008fec000b800000 */
[----:B------:R-:W0:Y:S01]  /*0120*/  LDCU.64 UR10, c[0x0][0x398] ;  /* 0x00007300ff0a77ac */ /* 0x000e220008000a00 */
[----:B------:R-:W-:Y:S02]  /*0130*/  IMAD.SHL.U32 R0, R24, 0x10, RZ ;  /* 0x0000001018007824 */ /* 0x000fe400078e00ff */
[----:B------:R-:W-:Y:S01]  /*0140*/  IMAD.MOV.U32 R18, RZ, RZ, RZ ;  /* 0x000000ffff127224 */ /* 0x000fe200078e00ff */
[----:B------:R-:W-:Y:S01]  /*0150*/  UISETP.GE.U32.AND UP0, UPT, UR8, 0x31, UPT ;  /* 0x000000310800788c */ /* 0x000fe2000bf06070 */
[----:B------:R-:W-:Y:S01]  /*0160*/  IMAD.MOV.U32 R11, RZ, RZ, RZ ;  /* 0x000000ffff0b7224 */ /* 0x000fe200078e00ff */
[----:B------:R-:W-:Y:S01]  /*0170*/  UIADD3 UR4, UPT, UPT, UR8, -0x1, URZ ;  /* 0xffffffff08047890 */ /* 0x000fe2000fffe0ff */
[----:B------:R-:W1:Y:S03]  /*0180*/  LDCU.64 UR12, c[0x0][0x388] ;  /* 0x00007100ff0c77ac */ /* 0x000e660008000a00 */
[----:B------:R-:W-:Y:S01]  /*0190*/  ULEA.HI UR4, UR4, 0x1, URZ, 0x1c ;  /* 0x0000000104047891 */ /* 0x000fe2000f8fe0ff */
[----:B0-----:R-:W-:-:S05]  /*01a0*/  IMAD.U32 R13, RZ, RZ, UR11 ;  /* 0x0000000bff0d7e24 */ /* 0x001fca000f8e00ff */
[----:B------:R-:W-:Y:S01]  /*01b0*/  ISETP.GE.AND P0, PT, R0, R13, PT ;  /* 0x0000000d0000720c */ /* 0x000fe20003f06270 */
[----:B------:R-:W-:-:S04]  /*01c0*/  IMAD.SHL.U32 R0, R25, 0x10, RZ ;  /* 0x0000001019007824 */ /* 0x000fc800078e00ff */
[C---:B------:R-:W-:Y:S01]  /*01d0*/  IMAD R19, R0.reuse, UR8, RZ ;  /* 0x0000000800137c24 */ /* 0x040fe2000f8e02ff */
[----:B------:R-:W-:Y:S01]  /*01e0*/  ISETP.LT.AND P0, PT, R0, UR10, !P0 ;  /* 0x0000000a00007c0c */ /* 0x000fe2000c701270 */
[----:B-1----:R-:W-:-:S12]  /*01f0*/  BRA.U !UP0, `(.L_x_1) ;  /* 0x0000000d08087547 */ /* 0x002fd8000b800000 */
[----:B------:R-:W-:Y:S01]  /*0200*/  ULOP3.LUT UR4, UR4, 0x1ffffffc, URZ, 0xc0, !UPT ;  /* 0x1ffffffc04047892 */ /* 0x000fe2000f8ec0ff */
[----:B------:R-:W-:Y:S01]  /*0210*/  BSSY.RECONVERGENT B0, `(.L_x_1) ;  /* 0x00000c0000007945 */ /* 0x000fe20003800200 */
[C---:B------:R-:W-:Y:S01]  /*0220*/  IMAD R0, R13.reuse, 0x30, RZ ;  /* 0x000000300d007824 */ /* 0x040fe200078e02ff */
[----:B------:R-:W-:Y:S01]  /*0230*/  CS2R R10, SRZ ;  /* 0x00000000000a7805 */ /* 0x000fe2000001ff00 */
[----:B------:R-:W-:Y:S01]  /*0240*/  UIADD3 UR4, UPT, UPT, -UR4, URZ, URZ ;  /* 0x000000ff04047290 */ /* 0x000fe2000fffe1ff */
[C---:B------:R-:W-:Y:S01]  /*0250*/  IMAD.SHL.U32 R2, R13.reuse, 0x20, RZ ;  /* 0x000000200d027824 */ /* 0x040fe200078e00ff */
[----:B------:R-:W-:Y:S01]  /*0260*/  CS2R R8, SRZ ;  /* 0x0000000000087805 */ /* 0x000fe2000001ff00 */
[----:B------:R-:W-:Y:S01]  /*0270*/  IMAD.SHL.U32 R3, R13, 0x10, RZ ;  /* 0x000000100d037824 */ /* 0x000fe200078e00ff */
[----:B------:R-:W-:Y:S01]  /*0280*/  CS2R R6, SRZ ;  /* 0x0000000000067805 */ /* 0x000fe2000001ff00 */
[----:B------:R-:W-:Y:S01]  /*0290*/  IMAD.MOV.U32 R16, RZ, RZ, RZ ;  /* 0x000000ffff107224 */ /* 0x000fe200078e00ff */
[----:B------:R-:W-:Y:S01]  /*02a0*/  CS2R R4, SRZ ;  /* 0x0000000000047805 */ /* 0x000fe2000001ff00 */
[----:B------:R-:W-:Y:S01]  /*02b0*/  IMAD.MOV.U32 R18, RZ, RZ, RZ ;  /* 0x000000ffff127224 */ /* 0x000fe200078e00ff */
[----:B------:R-:W0:Y:S01]  /*02c0*/  LDCU UR10, c[0x0][0x39c] ;  /* 0x00007380ff0a77ac */ /* 0x000e220008000800 */
[----:B------:R-:W-:Y:S01]  /*02d0*/  IMAD.U32 R17, RZ, RZ, UR4 ;  /* 0x00000004ff117e24 */ /* 0x000fe2000f8e00ff */
[----:B------:R-:W1:Y:S06]  /*02e0*/  LDCU.64 UR8, c[0x0][0x388] ;  /* 0x00007100ff0877ac */ /* 0x000e6c0008000a00 */
.L_x_6:
[----:B------:R-:W-:Y:S05]  /*02f0*/  @!P0 BRA `(.L_x_2) ;  /* 0x0000000000a48947 */ /* 0x000fea0003800000 */
[----:B------:R-:W2:Y:S01]  /*0300*/  S2R R12, SR_LANEID ;  /* 0x00000000000c7919 */ /* 0x000ea20000000000 */
[----:B------:R-:W3:Y:S01]  /*0310*/  LDC R27, c[0x0][0x3a0] ;  /* 0x0000e800ff1b7b82 */ /* 0x000ee20000000800 */
[----:B------:R-:W-:Y:S01]  /*0320*/  IMAD.MOV.U32 R13, RZ, RZ, RZ ;  /* 0x000000ffff0d7224 */ /* 0x000fe200078e00ff */
[----:B------:R-:W4:Y:S06]  /*0330*/  S2R R26, SR_LANEID ;  /* 0x00000000001a7919 */ /* 0x000f2c0000000000 */
[----:B------:R-:W5:Y:S01]  /*0340*/  LDC.64 R20, c[0x0][0x380] ;  /* 0x0000e000ff147b82 */ /* 0x000f620000000a00 */
[----:B---3--:R-:W-:-:S02]  /*0350*/  SHF.R.U32.HI R14, RZ, 0x1, R27 ;  /* 0x00000001ff0e7819 */ /* 0x008fc4000001161b */
[----:B--2---:R-:W-:Y:S01]  /*0360*/  SHF.R.U32.HI R15, RZ, 0x2, R12 ;  /* 0x00000002ff0f7819 */ /* 0x004fe2000001160c */
[----:B-----5:R-:W-:Y:S01]  /*0370*/  IMAD.WIDE.U32 R20, R19, 0x2, R20 ;  /* 0x0000000213147825 */ /* 0x020fe200078e0014 */
[----:B------:R-:W-:Y:S02]  /*0380*/  LOP3.LUT R12, R12, 0x3, RZ, 0xc0, !PT ;  /* 0x000000030c0c7812 */ /* 0x000fe400078ec0ff */
[----:B----4-:R-:W-:-:S03]  /*0390*/  SHF.R.U32.HI R26, RZ, 0x2, R26 ;  /* 0x00000002ff1a7819 */ /* 0x010fc6000001161a */
[----:B------:R-:W-:-:S03]  /*03a0*/  IMAD.WIDE.U32 R14, R15, R14, R12 ;  /* 0x0000000e0f0e7225 */ /* 0x000fc600078e000c */
[----:B------:R-:W-:-:S04]  /*03b0*/  LEA R22, P1, R14, R20, 0x2 ;  /* 0x000000140e167211 */ /* 0x000fc800078210ff */
[----:B------:R-:W-:Y:S02]  /*03c0*/  LEA.HI.X R23, R14, R21, R15, 0x2, P1 ;  /* 0x000000150e177211 */ /* 0x000fe400008f140f */
[----:B------:R-:W2:Y:S02]  /*03d0*/  LDC R21, c[0x0][0x39c] ;  /* 0x0000e700ff157b82 */ /* 0x000ea40000000800 */
[----:B--2---:R-:W-:-:S05]  /*03e0*/  SHF.R.U32.HI R15, RZ, 0x1, R21 ;  /* 0x00000001ff0f7819 */ /* 0x004fca0000011615 */
[----:B------:R-:W-:-:S04]  /*03f0*/  IMAD.WIDE.U32 R12, R26, R15, R12 ;  /* 0x0000000f1a0c7225 */ /* 0x000fc800078e000c */
[----:B------:R-:W-:Y:S02]  /*0400*/  IMAD.SHL.U32 R15, R24, 0x10, RZ ;  /* 0x00000010180f7824 */ /* 0x000fe400078e00ff */
[----:B------:R-:W-:-:S03]  /*0410*/  IMAD.WIDE.U32 R26, R27, 0x10, R22 ;  /* 0x000000101b1a7825 */ /* 0x000fc600078e0016 */
[----:B------:R-:W-:-:S04]  /*0420*/  IADD3 R15, P1, PT, R15, R16, RZ ;  /* 0x000000100f0f7210 */ /* 0x000fc80007f3e0ff */
[----:B------:R-:W-:Y:S02]  /*0430*/  LEA.HI.X.SX32 R14, R16, RZ, 0x1, P1 ;  /* 0x000000ff100e7211 */ /* 0x000fe400008f0eff */
[----:B-1----:R-:W-:-:S04]  /*0440*/  LEA R29, P1, R15, UR8, 0x1 ;  /* 0x000000080f1d7c11 */ /* 0x002fc8000f8208ff */
[----:B------:R-:W-:Y:S02]  /*0450*/  LEA.HI.X R15, R15, UR9, R14, 0x1, P1 ;  /* 0x000000090f0f7c11 */ /* 0x000fe400088f0c0e */
[C---:B------:R-:W-:Y:S01]  /*0460*/  LEA R28, P1, R12.reuse, R29, 0x2 ;  /* 0x0000001d0c1c7211 */ /* 0x040fe200078210ff */
[----:B------:R-:W2:Y:S03]  /*0470*/  LDG.E R14, desc[UR6][R22.64+0x10] ;  /* 0x00001006160e7981 */ /* 0x000ea6000c1e1900 */
[----:B------:R-:W-:Y:S02]  /*0480*/  LEA.HI.X R29, R12, R15, R13, 0x2, P1 ;  /* 0x0000000f0c1d7211 */ /* 0x000fe400008f140d */
[----:B------:R-:W2:Y:S04]  /*0490*/  LDG.E R13, desc[UR6][R26.64] ;  /* 0x000000061a0d7981 */ /* 0x000ea8000c1e1900 */
[----:B------:R1:W2:Y:S04]  /*04a0*/  LDG.E R15, desc[UR6][R26.64+0x10] ;  /* 0x000010061a0f7981 */ /* 0x0002a8000c1e1900 */
[----:B------:R3:W2:Y:S04]  /*04b0*/  LDG.E R12, desc[UR6][R22.64] ;  /* 0x00000006160c7981 */ /* 0x0006a8000c1e1900 */
[----:B------:R-:W4:Y:S01]  /*04c0*/  LDG.E R20, desc[UR6][R28.64] ;  /* 0x000000061c147981 */ /* 0x000f22000c1e1900 */
[----:B-1----:R-:W-:-:S05]  /*04d0*/  IMAD.WIDE.U32 R26, R21, 0x10, R28 ;  /* 0x00000010151a7825 */ /* 0x002fca00078e001c */
[----:B------:R-:W5:Y:S04]  /*04e0*/  LDG.E R21, desc[UR6][R26.64] ;  /* 0x000000061a157981 */ /* 0x000f68000c1e1900 */
[----:B------:R-:W3:Y:S04]  /*04f0*/  LDG.E R28, desc[UR6][R28.64+0x10] ;  /* 0x000010061c1c7981 */ /* 0x000ee8000c1e1900 */
[----:B------:R-:W2:Y:S01]  /*0500*/  LDG.E R23, desc[UR6][R26.64+0x10] ;  /* 0x000010061a177981 */ /* 0x000ea2000c1e1900 */
[----:B------:R-:W-:Y:S05]  /*0510*/  WARPSYNC.ALL ;  /* 0x0000000000007948 */ /* 0x000fea0003800000 */
[----:B----4-:R-:W-:Y:S04]  /*0520*/  MOVM.16.MT88 R20, R20 ;  /* 0x000000001414723a */ /* 0x010fe80000000000 */
[----:B-----5:R-:W1:Y:S04]  /*0530*/  MOVM.16.MT88 R21, R21 ;  /* 0x000000001515723a */ /* 0x020e680000000000 */
[----:B---3--:R-:W-:Y:S04]  /*0540*/  MOVM.16.MT88 R22, R28 ;  /* 0x000000001c16723a */ /* 0x008fe80000000000 */
[----:B--2---:R-:W2:Y:S01]  /*0550*/  MOVM.16.MT88 R23, R23 ;  /* 0x000000001717723a */ /* 0x004ea20000000000 */
[C---:B-1----:R-:W-:Y:S08]  /*0560*/  HMMA.16816.F32 R4, R12.reuse, R20, R4 ;  /* 0x000000140c04723c */ /* 0x042ff00000001804 */
[----:B--2---:R-:W-:-:S15]  /*0570*/  HMMA.16816.F32 R8, R12, R22, R8 ;  /* 0x000000160c08723c */ /* 0x004fde0000001808 */
[----:B------:R-:W-:-:S05]  /*0580*/  NOP ;  /* 0x0000000000007918 */ /* 0x000fca0000000000 */
.L_x_2:
        /* <DEDUP_REMOVED lines=13> */
[----:B------:R-:W-:Y:S01]  /*0660*/  LEA.HI.X R23, R14, R21, R15, 0x2, P1 ;  /* 0x000000150e177211 */ /* 0x000fe200008f140f */
[----:B------:R-:W-:Y:S01]  /*0670*/  IMAD.SHL.U32 R14, R24, 0x10, RZ ;  /* 0x00000010180e7824 */ /* 0x000fe200078e00ff */
[----:B------:R-:W2:Y:S02]  /*0680*/  LDC R21, c[0x0][0x39c] ;  /* 0x0000e700ff157b82 */ /* 0x000ea40000000800 */
[----:B--2---:R-:W-:-:S05]  /*0690*/  SHF.R.U32.HI R15, RZ, 0x1, R21 ;  /* 0x00000001ff0f7819 */ /* 0x004fca0000011615 */
[----:B------:R-:W-:Y:S01]  /*06a0*/  IMAD.WIDE.U32 R12, R26, R15, R12 ;  /* 0x0000000f1a0c7225 */ /* 0x000fe200078e000c */
[----:B------:R-:W-:-:S03]  /*06b0*/  IADD3 R15, P1, PT, R14, R3, RZ ;  /* 0x000000030e0f7210 */ /* 0x000fc60007f3e0ff */
[----:B------:R-:W-:Y:S01]  /*06c0*/  IMAD.WIDE.U32 R26, R27, 0x10, R22 ;  /* 0x000000101b1a7825 */ /* 0x000fe200078e0016 */
        /* <DEDUP_REMOVED lines=22> */
.L_x_3:
        /* <DEDUP_REMOVED lines=42> */
.L_x_4:
        /* <DEDUP_REMOVED lines=42> */
.L_x_5:
[----:B------:R-:W-:Y:S02]  /*0d70*/  VIADD R17, R17, 0x4 ;  /* 0x0000000411117836 */ /* 0x000fe40000000000 */
[----:B0-----:R-:W-:Y:S02]  /*0d80*/  IMAD.U32 R13, RZ, RZ, UR10 ;  /* 0x0000000aff0d7e24 */ /* 0x001fe4000f8e00ff */
[----:B------:R-:W-:Y:S01]  /*0d90*/  VIADD R18, R18, 0x40 ;  /* 0x0000004012127836 */ /* 0x000fe20000000000 */
[----:B------:R-:W-:Y:S01]  /*0da0*/  ISETP.NE.AND P1, PT, R17, RZ, PT ;  /* 0x000000ff1100720c */ /* 0x000fe20003f25270 */
[----:B------:R-:W-:Y:S02]  /*0db0*/  VIADD R19, R19, 0x40 ;  /* 0x0000004013137836 */ /* 0x000fe40000000000 */
[C---:B------:R-:W-:Y:S02]  /*0dc0*/  IMAD R0, R13.reuse, 0x40, R0 ;  /* 0x000000400d007824 */ /* 0x040fe400078e0200 */
[----:B------:R-:W-:-:S02]  /*0dd0*/  IMAD R2, R13, 0x40, R2 ;  /* 0x000000400d027824 */ /* 0x000fc400078e0202 */
[C---:B------:R-:W-:Y:S02]  /*0de0*/  IMAD R3, R13.reuse, 0x40, R3 ;  /* 0x000000400d037824 */ /* 0x040fe400078e0203 */
[----:B------:R-:W-:-:S04]  /*0df0*/  IMAD R16, R13, 0x40, R16 ;  /* 0x000000400d107824 */ /* 0x000fc800078e0210 */
[----:B------:R-:W-:Y:S05]  /*0e00*/  @P1 BRA `(.L_x_6) ;  /* 0xfffffff400381947 */ /* 0x000fea000383ffff */
[----:B-1----:R-:W-:Y:S05]  /*0e10*/  BSYNC.RECONVERGENT B0 ;  /* 0x0000000000007941 */ /* 0x002fea0003800200 */
.L_x_1:
[----:B------:R-:W0:Y:S01]  /*0e20*/  LDCU UR4, c[0x0][0x3a0] ;  /* 0x00007400ff0477ac */ /* 0x000e220008000800 */
[----:B------:R-:W-:Y:S01]  /*0e30*/  BSSY.RECONVERGENT B0, `(.L_x_0) ;  /* 0x000003a000007945 */ /* 0x000fe20003800200 */
[----:B0-----:R-:W-:-:S04]  /*0e40*/  UIADD3 UR4, UPT, UPT, UR4, -0x1, URZ ;  /* 0xffffffff04047890 */ /* 0x001fc8000fffe0ff */
[----:B------:R-:W-:-:S04]  /*0e50*/  ULEA.HI UR4, UR4, 0x1, URZ, 0x1c ;  /* 0x0000000104047891 */ /* 0x000fc8000f8fe0ff */
[----:B------:R-:W-:-:S04]  /*0e60*/  ULOP3.LUT UR4, UR4, 0x3, URZ, 0xc0, !UPT ;  /* 0x0000000304047892 */ /* 0x000fc8000f8ec0ff */
[----:B------:R-:W-:-:S09]  /*0e70*/  UISETP.NE.AND UP0, UPT, UR4, URZ, UPT ;  /* 0x000000ff0400728c */ /* 0x000fd2000bf05270 */
[----:B------:R-:W-:Y:S05]  /*0e80*/  BRA.U !UP0, `(.L_x_7) ;  /* 0x0000000108d07547 */ /* 0x000fea000b800000 */
[----:B------:R-:W0:Y:S01]  /*0e90*/  LDCU UR5, c[0x0][0x3a0] ;  /* 0x00007400ff0577ac */ /* 0x000e220008000800 */
[----:B------:R-:W-:Y:S01]  /*0ea0*/  IMAD R0, R18, R13, RZ ;  /* 0x0000000d12007224 */ /* 0x000fe200078e02ff */
[----:B------:R-:W-:-:S06]  /*0eb0*/  UIADD3 UR4, UPT, UPT, -UR4, URZ, URZ ;  /* 0x000000ff04047290 */ /* 0x000fcc000fffe1ff */
[----:B------:R-:W-:Y:S02]  /*0ec0*/  IMAD.U32 R2, RZ, RZ, UR4 ;  /* 0x00000004ff027e24 */ /* 0x000fe4000f8e00ff */
[----:B0-----:R-:W-:-:S04]  /*0ed0*/  IMAD R3, R25, UR5, RZ ;  /* 0x0000000519037c24 */ /* 0x001fc8000f8e02ff */
[----:B------:R-:W-:-:S07]  /*0ee0*/  IMAD R18, R3, 0x10, R18 ;  /* 0x0000001003127824 */ /* 0x000fce00078e0212 */
.L_x_9:
[----:B------:R-:W-:Y:S05]  /*0ef0*/  @!P0 BRA `(.L_x_8) ;  /* 0x00000000009c8947 */ /* 0x000fea0003800000 */
[----:B------:R-:W0:Y:S01]  /*0f00*/  S2R R19, SR_LANEID ;  /* 0x0000000000137919 */ /* 0x000e220000000000 */
[----:B------:R-:W1:Y:S01]  /*0f10*/  LDC R29, c[0x0][0x39c] ;  /* 0x0000e700ff1d7b82 */ /* 0x000e620000000800 */
[----:B------:R-:W-:Y:S02]  /*0f20*/  IMAD.SHL.U32 R3, R24, 0x10, RZ ;  /* 0x0000001018037824 */ /* 0x000fe400078e00ff */
[----:B------:R-:W-:-:S03]  /*0f30*/  IMAD.MOV.U32 R13, RZ, RZ, RZ ;  /* 0x000000ffff0d7224 */ /* 0x000fc600078e00ff */
[----:B------:R-:W-:Y:S02]  /*0f40*/  IADD3 R3, P1, PT, R3, R0, RZ ;  /* 0x0000000003037210 */ /* 0x000fe40007f3e0ff */
[----:B------:R-:W2:Y:S02]  /*0f50*/  LDC R23, c[0x0][0x3a0] ;  /* 0x0000e800ff177b82 */ /* 0x000ea40000000800 */
[----:B------:R-:W-:Y:S02]  /*0f60*/  LEA.HI.X.SX32 R20, R0, RZ, 0x1, P1 ;  /* 0x000000ff00147211 */ /* 0x000fe400008f0eff */
[----:B------:R-:W-:-:S04]  /*0f70*/  LEA R21, P1, R3, UR12, 0x1 ;  /* 0x0000000c03157c11 */ /* 0x000fc8000f8208ff */
[----:B------:R-:W3:Y:S01]  /*0f80*/  LDC.64 R14, c[0x0][0x380] ;  /* 0x0000e000ff0e7b82 */ /* 0x000ee20000000a00 */
[----:B------:R-:W-:Y:S02]  /*0f90*/  LEA.HI.X R3, R3, UR13, R20, 0x1, P1 ;  /* 0x0000000d03037c11 */ /* 0x000fe400088f0c14 */
[----:B-1----:R-:W-:Y:S02]  /*0fa0*/  SHF.R.U32.HI R16, RZ, 0x1, R29 ;  /* 0x00000001ff107819 */ /* 0x002fe4000001161d */
[----:B0-----:R-:W-:Y:S02]  /*0fb0*/  LOP3.LUT R12, R19, 0x3, RZ, 0xc0, !PT ;  /* 0x00000003130c7812 */ /* 0x001fe400078ec0ff */
[----:B------:R-:W-:Y:S02]  /*0fc0*/  SHF.R.U32.HI R19, RZ, 0x2, R19 ;  /* 0x00000002ff137819 */ /* 0x000fe40000011613 */
[----:B--2---:R-:W-:-:S03]  /*0fd0*/  SHF.R.U32.HI R22, RZ, 0x1, R23 ;  /* 0x00000001ff167819 */ /* 0x004fc60000011617 */
[----:B------:R-:W-:-:S03]  /*0fe0*/  IMAD.WIDE.U32 R16, R19, R16, R12 ;  /* 0x0000001013107225 */ /* 0x000fc600078e000c */
[----:B------:R-:W-:-:S04]  /*0ff0*/  LEA R20, P1, R16, R21, 0x2 ;  /* 0x0000001510147211 */ /* 0x000fc800078210ff */
[----:B------:R-:W-:-:S03]  /*1000*/  LEA.HI.X R21, R16, R3, R17, 0x2, P1 ;  /* 0x0000000310157211 */ /* 0x000fc600008f1411 */
[----:B------:R-:W-:Y:S02]  /*1010*/  IMAD.WIDE.U32 R28, R29, 0x10, R20 ;  /* 0x000000101d1c7825 */ /* 0x000fe400078e0014 */
[----:B------:R-:W2:Y:S04]  /*1020*/  LDG.E R16, desc[UR6][R20.64] ;  /* 0x0000000614107981 */ /* 0x000ea8000c1e1900 */
[----:B------:R-:W4:Y:S04]  /*1030*/  LDG.E R17, desc[UR6][R28.64] ;  /* 0x000000061c117981 */ /* 0x000f28000c1e1900 */
[----:B------:R-:W5:Y:S04]  /*1040*/  LDG.E R3, desc[UR6][R28.64+0x10] ;  /* 0x000010061c037981 */ /* 0x000f68000c1e1900 */
[----:B------:R5:W5:Y:S01]  /*1050*/  LDG.E R20, desc[UR6][R20.64+0x10] ;  /* 0x0000100614147981 */ /* 0x000b62000c1e1900 */
[----:B------:R-:W-:-:S04]  /*1060*/  IMAD.WIDE.U32 R12, R19, R22, R12 ;  /* 0x00000016130c7225 */ /* 0x000fc800078e000c */
[----:B---3--:R-:W-:-:S03]  /*1070*/  IMAD.WIDE.U32 R14, R18, 0x2, R14 ;  /* 0x00000002120e7825 */ /* 0x008fc600078e000e */
[----:B------:R-:W-:-:S04]  /*1080*/  LEA R26, P1, R12, R14, 0x2 ;  /* 0x0000000e0c1a7211 */ /* 0x000fc800078210ff */
[----:B------:R-:W-:-:S03]  /*1090*/  LEA.HI.X R27, R12, R15, R13, 0x2, P1 ;  /* 0x0000000f0c1b7211 */ /* 0x000fc600008f140d */
[----:B------:R-:W-:Y:S02]  /*10a0*/  IMAD.WIDE.U32 R22, R23, 0x10, R26 ;  /* 0x0000001017167825 */ /* 0x000fe400078e001a */
[----:B------:R-:W3:Y:S04]  /*10b0*/  LDG.E R12, desc[UR6][R26.64] ;  /* 0x000000061a0c7981 */ /* 0x000ee8000c1e1900 */
[----:B------:R-:W3:Y:S04]  /*10c0*/  LDG.E R14, desc[UR6][R26.64+0x10] ;  /* 0x000010061a0e7981 */ /* 0x000ee8000c1e1900 */
[----:B------:R-:W3:Y:S04]  /*10d0*/  LDG.E R13, desc[UR6][R22.64] ;  /* 0x00000006160d7981 */ /* 0x000ee8000c1e1900 */
[----:B------:R-:W3:Y:S01]  /*10e0*/  LDG.E R15, desc[UR6][R22.64+0x10] ;  /* 0x00001006160f7981 */ /* 0x000ee2000c1e1900 */
[----:B------:R-:W-:Y:S05]  /*10f0*/  WARPSYNC.ALL ;  /* 0x0000000000007948 */ /* 0x000fea0003800000 */
[----:B--2---:R-:W-:Y:S04]  /*1100*/  MOVM.16.MT88 R16, R16 ;  /* 0x000000001010723a */ /* 0x004fe80000000000 */
[----:B----4-:R-:W3:Y:S04]  /*1110*/  MOVM.16.MT88 R17, R17 ;  /* 0x000000001111723a */ /* 0x010ee80000000000 */
[----:B-----5:R-:W-:Y:S04]  /*1120*/  MOVM.16.MT88 R21, R3 ;  /* 0x000000000315723a */ /* 0x020fe80000000000 */
[----:B------:R-:W0:Y:S01]  /*1130*/  MOVM.16.MT88 R20, R20 ;  /* 0x000000001414723a */ /* 0x000e220000000000 */
[C---:B---3--:R-:W-:Y:S08]  /*1140*/  HMMA.16816.F32 R4, R12.reuse, R16, R4 ;  /* 0x000000100c04723c */ /* 0x048ff00000001804 */
[----:B0-----:R-:W-:-:S15]  /*1150*/  HMMA.16816.F32 R8, R12, R20, R8 ;  /* 0x000000140c08723c */ /* 0x001fde0000001808 */
[----:B------:R-:W-:-:S05]  /*1160*/  NOP ;  /* 0x0000000000007918 */ /* 0x000fca0000000000 */
.L_x_8:
[----:B------:R-:W0:Y:S01]  /*1170*/  LDC R3, c[0x0][0x39c] ;  /* 0x0000e700ff037b82 */ /* 0x000e220000000800 */
[----:B------:R-:W-:Y:S02]  /*1180*/  VIADD R2, R2, 0x1 ;  /* 0x0000000102027836 */ /* 0x000fe40000000000 */
[----:B------:R-:W-:-:S03]  /*1190*/  VIADD R18, R18, 0x10 ;  /* 0x0000001012127836 */ /* 0x000fc60000000000 */
[----:B------:R-:W-:Y:S01]  /*11a0*/  ISETP.NE.AND P1, PT, R2, RZ, PT ;  /* 0x000000ff0200720c */ /* 0x000fe20003f25270 */
[----:B0-----:R-:W-:-:S12]  /*11b0*/  IMAD R0, R3, 0x10, R0 ;  /* 0x0000001003007824 */ /* 0x001fd800078e0200 */
[----:B------:R-:W-:Y:S05]  /*11c0*/  @P1 BRA `(.L_x_9) ;  /* 0xfffffffc00481947 */ /* 0x000fea000383ffff */
.L_x_7:
[----:B------:R-:W-:Y:S05]  /*11d0*/  BSYNC.RECONVERGENT B0 ;  /* 0x0000000000007941 */ /* 0x000fea0003800200 */
.L_x_0:
[----:B------:R-:W0:Y:S01]  /*11e0*/  LDC.64 R2, c[0x0][0x398] ;  /* 0x0000e600ff027b82 */ /* 0x000e220000000a00 */
[----:B------:R-:W-:Y:S02]  /*11f0*/  IMAD.SHL.U32 R0, R24, 0x10, RZ ;  /* 0x0000001018007824 */ /* 0x000fe400078e00ff */
[----:B------:R-:W-:-:S03]  /*1200*/  IMAD.SHL.U32 R25, R25, 0x10, RZ ;  /* 0x0000001019197824 */ /* 0x000fc600078e00ff */
[----:B0-----:R-:W-:-:S04]  /*1210*/  ISETP.GE.AND P0, PT, R0, R3, PT ;  /* 0x000000030000720c */ /* 0x001fc80003f06270 */
[----:B------:R-:W-:-:S13]  /*1220*/  ISETP.GE.OR P0, PT, R25, R2, P0 ;  /* 0x000000021900720c */ /* 0x000fda0000706670 */
[----:B------:R-:W-:Y:S05]  /*1230*/  @P0 EXIT ;  /* 0x000000000000094d */ /* 0x000fea0003800000 */
[----:B------:R-:W0:Y:S01]  /*1240*/  S2R R12, SR_LANEID ;  /* 0x00000000000c7919 */ /* 0x000e220000000000 */
[----:B------:R-:W1:Y:S01]  /*1250*/  LDCU.64 UR4, c[0x0][0x390] ;  /* 0x00007200ff0477ac */ /* 0x000e620008000a00 */
[----:B------:R-:W-:Y:S01]  /*1260*/  IMAD R25, R25, R3, RZ ;  /* 0x0000000319197224 */ /* 0x000fe200078e02ff */
[----:B------:R-:W-:Y:S01]  /*1270*/  SHF.R.U32.HI R19, RZ, 0x1, R3 ;  /* 0x00000001ff137819 */ /* 0x000fe20000011603 */
[----:B------:R-:W-:-:S03]  /*1280*/  IMAD.MOV.U32 R3, RZ, RZ, RZ ;  /* 0x000000ffff037224 */ /* 0x000fc600078e00ff */
[----:B------:R-:W-:-:S05]  /*1290*/  IADD3 R0, P0, PT, R25, R0, RZ ;  /* 0x0000000019007210 */ /* 0x000fca0007f1e0ff */
[----:B------:R-:W-:Y:S01]  /*12a0*/  IMAD.X R17, RZ, RZ, RZ, P0 ;  /* 0x000000ffff117224 */ /* 0x000fe200000e06ff */
[----:B-1----:R-:W-:Y:S02]  /*12b0*/  LEA R15, P0, R0, UR4, 0x2 ;  /* 0x00000004000f7c11 */ /* 0x002fe4000f8010ff */
[----:B0-----:R-:W-:Y:S02]  /*12c0*/  LOP3.LUT R2, R12, 0x3, RZ, 0xc0, !PT ;  /* 0x000000030c027812 */ /* 0x001fe400078ec0ff */
[----:B------:R-:W-:-:S05]  /*12d0*/  SHF.R.U32.HI R13, RZ, 0x2, R12 ;  /* 0x00000002ff0d7819 */ /* 0x000fca000001160c */
[----:B------:R-:W-:Y:S01]  /*12e0*/  IMAD.WIDE.U32 R12, R13, R19, R2 ;  /* 0x000000130d0c7225 */ /* 0x000fe200078e0002 */
[----:B------:R-:W-:Y:S01]  /*12f0*/  LEA.HI.X R3, R0, UR5, R17, 0x2, P0 ;  /* 0x0000000500037c11 */ /* 0x000fe200080f1411 */
[----:B------:R-:W-:Y:S05]  /*1300*/  WARPSYNC.ALL ;  /* 0x0000000000007948 */ /* 0x000fea0003800000 */
[----:B------:R-:W-:-:S04]  /*1310*/  LEA R2, P0, R12, R15, 0x3 ;  /* 0x0000000f0c027211 */ /* 0x000fc800078018ff */
[----:B------:R-:W-:-:S03]  /*1320*/  LEA.HI.X R3, R12, R3, R13, 0x3, P0 ;  /* 0x000000030c037211 */ /* 0x000fc600000f1c0d */
[----:B------:R-:W-:Y:S02]  /*1330*/  IMAD.WIDE.U32 R12, R19, 0x40, R2 ;  /* 0x00000040130c7825 */ /* 0x000fe400078e0002 */
[----:B------:R-:W-:Y:S04]  /*1340*/  STG.E.64 desc[UR6][R2.64], R4 ;  /* 0x0000000402007986 */ /* 0x000fe8000c101b06 */
[----:B------:R-:W-:Y:S04]  /*1350*/  STG.E.64 desc[UR6][R12.64], R6 ;  /* 0x000000060c007986 */ /* 0x000fe8000c101b06 */
[----:B------:R-:W-:Y:S04]  /*1360*/  STG.E.64 desc[UR6][R2.64+0x20], R8 ;  /* 0x0000200802007986 */ /* 0x000fe8000c101b06 */
[----:B------:R-:W-:Y:S01]  /*1370*/  STG.E.64 desc[UR6][R12.64+0x20], R10 ;  /* 0x0000200a0c007986 */ /* 0x000fe2000c101b06 */
[----:B------:R-:W-:Y:S05]  /*1380*/  EXIT ;  /* 0x000000000000794d */ /* 0x000fea0003800000 */
.L_x_10:
[----:B------:R-:W-:-:S00]  /*1390*/  BRA `(.L_x_10) ;  /* 0xfffffffc00fc7947 */ /* 0x000fc0000383ffff */
[----:B------:R-:W-:-:S00]  /*13a0*/  NOP ;  /* 0x0000000000007918 */ /* 0x000fc00000000000 */
        /* <DEDUP_REMOVED lines=13> */
.L_x_11:


//--------------------- .nv.shared.reserved.0     --------------------------
	.section	.nv.shared.reserved.0,"aw",@nobits
	.weak		__nv_reservedSMEM_offset_0_alias
	.size		__nv_reservedSMEM_offset_0_alias, 0, 64
	.other		__nv_reservedSMEM_offset_0_alias,@"STO_CUDA_RESERVED_SHARED STV_DEFAULT"
__nv_reservedSMEM_offset_0_alias:
	.zero		0
	.zero		64


//--------------------- .nv.constant0._Z18wmmaMatrixMultiplyP6__halfS0_Pfiii --------------------------
	.section	.nv.constant0._Z18wmmaMatrixMultiplyP6__halfS0_Pfiii,"a",@progbits
	.sectionflags	@""
	.align	4
.nv.constant0._Z18wmmaMatrixMultiplyP6__halfS0_Pfiii:
	.zero		932


//--------------------- SYMBOLS --------------------------

	.type		.nv.reservedSmem.offset0,@object
	.size		.nv.reservedSmem.offset0,0x4
